//
// Generated by NVIDIA NVVM Compiler
//
// Compiler Build ID: CL-36424714
// Cuda compilation tools, release 13.0, V13.0.88
// Based on NVVM 20.0.0
//

.version 9.0
.target sm_100
.address_size 64

	// .globl	_Z8timestepP8Particleif

.visible .entry _Z8timestepP8Particleif(
	.param .u64 .ptr .align 1 _Z8timestepP8Particleif_param_0,
	.param .u32 _Z8timestepP8Particleif_param_1,
	.param .f32 _Z8timestepP8Particleif_param_2
)
{
	.reg .pred 	%p<7>;
	.reg .b32 	%r<31>;
	.reg .b32 	%f<34>;
	.reg .b64 	%rd<13>;

	ld.param.u64 	%rd3, [_Z8timestepP8Particleif_param_0];
	ld.param.u32 	%r12, [_Z8timestepP8Particleif_param_1];
	ld.param.f32 	%f3, [_Z8timestepP8Particleif_param_2];
	cvta.to.global.u64 	%rd1, %rd3;
	mov.u32 	%r13, %ctaid.x;
	mov.u32 	%r14, %ntid.x;
	mov.u32 	%r15, %tid.x;
	mad.lo.s32 	%r29, %r13, %r14, %r15;
	mov.u32 	%r16, %nctaid.x;
	mul.lo.s32 	%r2, %r16, %r14;
	setp.ge.s32 	%p1, %r29, %r12;
	@%p1 bra 	$L__BB0_7;
	neg.f32 	%f1, %f3;
	mul.f32 	%f2, %f3, 0f3F000000;
	add.s32 	%r17, %r29, %r2;
	max.s32 	%r18, %r12, %r17;
	setp.lt.s32 	%p2, %r17, %r12;
	selp.u32 	%r19, 1, 0, %p2;
	add.s32 	%r20, %r17, %r19;
	sub.s32 	%r21, %r18, %r20;
	div.u32 	%r22, %r21, %r2;
	add.s32 	%r3, %r22, %r19;
	and.b32  	%r23, %r3, 3;
	setp.eq.s32 	%p3, %r23, 3;
	@%p3 bra 	$L__BB0_4;
	add.s64 	%rd2, %rd1, 12;
	add.s32 	%r24, %r3, 1;
	and.b32  	%r25, %r24, 3;
	neg.s32 	%r27, %r25;
$L__BB0_3:
	.pragma "nounroll";
	mul.wide.s32 	%rd4, %r29, 24;
	add.s64 	%rd5, %rd2, %rd4;
	st.global.f32 	[%rd5], %f1;
	st.global.f32 	[%rd5+4], %f2;
	st.global.f32 	[%rd5+8], %f3;
	ld.global.f32 	%f4, [%rd5+-12];
	sub.f32 	%f5, %f4, %f3;
	st.global.f32 	[%rd5+-12], %f5;
	ld.global.f32 	%f6, [%rd5+-8];
	add.f32 	%f7, %f6, %f2;
	st.global.f32 	[%rd5+-8], %f7;
	ld.global.f32 	%f8, [%rd5+-4];
	add.f32 	%f9, %f8, %f3;
	st.global.f32 	[%rd5+-4], %f9;
	add.s32 	%r29, %r29, %r2;
	add.s32 	%r27, %r27, 1;
	setp.ne.s32 	%p4, %r27, 0;
	@%p4 bra 	$L__BB0_3;
$L__BB0_4:
	setp.lt.u32 	%p5, %r3, 3;
	@%p5 bra 	$L__BB0_7;
	mul.wide.s32 	%rd9, %r2, 24;
	shl.b32 	%r26, %r2, 2;
$L__BB0_6:
	mul.wide.s32 	%rd6, %r29, 24;
	add.s64 	%rd7, %rd1, %rd6;
	add.s64 	%rd8, %rd7, 12;
	st.global.f32 	[%rd7+12], %f1;
	st.global.f32 	[%rd7+16], %f2;
	st.global.f32 	[%rd7+20], %f3;
	ld.global.f32 	%f10, [%rd7];
	sub.f32 	%f11, %f10, %f3;
	st.global.f32 	[%rd7], %f11;
	ld.global.f32 	%f12, [%rd7+4];
	add.f32 	%f13, %f12, %f2;
	st.global.f32 	[%rd7+4], %f13;
	ld.global.f32 	%f14, [%rd7+8];
	add.f32 	%f15, %f14, %f3;
	st.global.f32 	[%rd7+8], %f15;
	add.s64 	%rd10, %rd8, %rd9;
	st.global.f32 	[%rd10], %f1;
	st.global.f32 	[%rd10+4], %f2;
	st.global.f32 	[%rd10+8], %f3;
	ld.global.f32 	%f16, [%rd10+-12];
	sub.f32 	%f17, %f16, %f3;
	st.global.f32 	[%rd10+-12], %f17;
	ld.global.f32 	%f18, [%rd10+-8];
	add.f32 	%f19, %f18, %f2;
	st.global.f32 	[%rd10+-8], %f19;
	ld.global.f32 	%f20, [%rd10+-4];
	add.f32 	%f21, %f20, %f3;
	st.global.f32 	[%rd10+-4], %f21;
	add.s64 	%rd11, %rd10, %rd9;
	st.global.f32 	[%rd11], %f1;
	st.global.f32 	[%rd11+4], %f2;
	st.global.f32 	[%rd11+8], %f3;
	ld.global.f32 	%f22, [%rd11+-12];
	sub.f32 	%f23, %f22, %f3;
	st.global.f32 	[%rd11+-12], %f23;
	ld.global.f32 	%f24, [%rd11+-8];
	add.f32 	%f25, %f24, %f2;
	st.global.f32 	[%rd11+-8], %f25;
	ld.global.f32 	%f26, [%rd11+-4];
	add.f32 	%f27, %f26, %f3;
	st.global.f32 	[%rd11+-4], %f27;
	add.s64 	%rd12, %rd11, %rd9;
	st.global.f32 	[%rd12], %f1;
	st.global.f32 	[%rd12+4], %f2;
	st.global.f32 	[%rd12+8], %f3;
	ld.global.f32 	%f28, [%rd12+-12];
	sub.f32 	%f29, %f28, %f3;
	st.global.f32 	[%rd12+-12], %f29;
	ld.global.f32 	%f30, [%rd12+-8];
	add.f32 	%f31, %f30, %f2;
	st.global.f32 	[%rd12+-8], %f31;
	ld.global.f32 	%f32, [%rd12+-4];
	add.f32 	%f33, %f32, %f3;
	st.global.f32 	[%rd12+-4], %f33;
	add.s32 	%r29, %r26, %r29;
	setp.lt.s32 	%p6, %r29, %r12;
	@%p6 bra 	$L__BB0_6;
$L__BB0_7:
	ret;

}


// ===== COMPILED SASS (sm_100) =====

	.target	sm_100

	.elftype	@"ET_EXEC"


//--------------------- .note.nv.tkinfo           --------------------------
	.section	.note.nv.tkinfo,"",@"SHT_NOTE"
	.sectionflags	@"SHF_NOTE_NV_TKINFO"
	.tkinfo
        /*0018*/ 	.word	0x00000002
        /*0030*/ 	.string	""
        /*0030*/ 	.string	"ptxas"
        /*0030*/ 	.string	"Cuda compilation tools, release 13.0, V13.0.88"
        /*0030*/ 	.string	"Build cuda_13.0.r13.0/compiler.36424714_0"
        /*0030*/ 	.string	"-arch sm_100 -m 64 "



//--------------------- .note.nv.cuinfo           --------------------------
	.section	.note.nv.cuinfo,"",@"SHT_NOTE"
	.sectionflags	@"SHF_NOTE_NV_CUINFO"
        /*0018*/ 	.short	0x0002
        /*001a*/ 	.short	0x0064
        /*001c*/ 	.short	0x0082
	.zero		2


//--------------------- .nv.info                  --------------------------
	.section	.nv.info,"",@"SHT_CUDA_INFO"
	.align	4


	//----- nvinfo : EIATTR_REGCOUNT
	.align		4
        /*0000*/ 	.byte	0x04, 0x2f
        /*0002*/ 	.short	(.L_1 - .L_0)
	.align		4
.L_0:
        /*0004*/ 	.word	index@(_Z8timestepP8Particleif)
        /*0008*/ 	.word	0x0000001a


	//----- nvinfo : EIATTR_FRAME_SIZE
	.align		4
.L_1:
        /*000c*/ 	.byte	0x04, 0x11
        /*000e*/ 	.short	(.L_3 - .L_2)
	.align		4
.L_2:
        /*0010*/ 	.word	index@(_Z8timestepP8Particleif)
        /*0014*/ 	.word	0x00000000


	//----- nvinfo : EIATTR_MIN_STACK_SIZE
	.align		4
.L_3:
        /*0018*/ 	.byte	0x04, 0x12
        /*001a*/ 	.short	(.L_5 - .L_4)
	.align		4
.L_4:
        /*001c*/ 	.word	index@(_Z8timestepP8Particleif)
        /*0020*/ 	.word	0x00000000
.L_5:


//--------------------- .nv.compat                --------------------------
	.section	.nv.compat,"",@"SHT_CUDA_COMPAT_INFO"
	.align	4
        /*0000*/ 	.byte	0x02, 0x09, 0x00, 0x00, 0x02, 0x02, 0x01, 0x00, 0x02, 0x05, 0x05, 0x00, 0x03, 0x07, 0x01, 0x01
        /*0010*/ 	.byte	0x02, 0x03, 0x00, 0x00, 0x02, 0x06, 0x01, 0x00, 0x04, 0x0b, 0x08, 0x00, 0x09, 0x00, 0x00, 0x00
        /*0020*/ 	.byte	0x00, 0x00, 0x00, 0x00


//--------------------- .nv.info._Z8timestepP8Particleif --------------------------
	.section	.nv.info._Z8timestepP8Particleif,"",@"SHT_CUDA_INFO"
	.sectionflags	@""
	.align	4


	//----- nvinfo : EIATTR_CUDA_API_VERSION
	.align		4
        /*0000*/ 	.byte	0x04, 0x37
        /*0002*/ 	.short	(.L_7 - .L_6)
.L_6:
        /*0004*/ 	.word	0x00000082


	//----- nvinfo : EIATTR_KPARAM_INFO
	.align		4
.L_7:
        /*0008*/ 	.byte	0x04, 0x17
        /*000a*/ 	.short	(.L_9 - .L_8)
.L_8:
        /*000c*/ 	.word	0x00000000
        /*0010*/ 	.short	0x0002
        /*0012*/ 	.short	0x000c
        /*0014*/ 	.byte	0x00, 0xf0, 0x11, 0x00


	//----- nvinfo : EIATTR_KPARAM_INFO
	.align		4
.L_9:
        /*0018*/ 	.byte	0x04, 0x17
        /*001a*/ 	.short	(.L_11 - .L_10)
.L_10:
        /*001c*/ 	.word	0x00000000
        /*0020*/ 	.short	0x0001
        /*0022*/ 	.short	0x0008
        /*0024*/ 	.byte	0x00, 0xf0, 0x11, 0x00


	//----- nvinfo : EIATTR_KPARAM_INFO
	.align		4
.L_11:
        /*0028*/ 	.byte	0x04, 0x17
        /*002a*/ 	.short	(.L_13 - .L_12)
.L_12:
        /*002c*/ 	.word	0x00000000
        /*0030*/ 	.short	0x0000
        /*0032*/ 	.short	0x0000
        /*0034*/ 	.byte	0x00, 0xf5, 0x21, 0x00


	//----- nvinfo : EIATTR_SPARSE_MMA_MASK
	.align		4
.L_13:
        /*0038*/ 	.byte	0x03, 0x50
        /*003a*/ 	.short	0x0000


	//----- nvinfo : EIATTR_MAXREG_COUNT
	.align		4
        /*003c*/ 	.byte	0x03, 0x1b
        /*003e*/ 	.short	0x00ff


	//----- nvinfo : EIATTR_MERCURY_ISA_VERSION
	.align		4
        /*0040*/ 	.byte	0x03, 0x5f
        /*0042*/ 	.short	0x0101


	//----- nvinfo : EIATTR_VRC_CTA_INIT_COUNT
	.align		4
        /*0044*/ 	.byte	0x02, 0x4a
	.zero		1
	.zero		1


	//----- nvinfo : EIATTR_EXIT_INSTR_OFFSETS
	.align		4
        /*0048*/ 	.byte	0x04, 0x1c
        /*004a*/ 	.short	(.L_15 - .L_14)


	//   ....[0]....
.L_14:
        /*004c*/ 	.word	0x00000090


	//   ....[1]....
        /*0050*/ 	.word	0x00000430


	//   ....[2]....
        /*0054*/ 	.word	0x000007d0


	//----- nvinfo : EIATTR_CRS_STACK_SIZE
	.align		4
.L_15:
        /*0058*/ 	.byte	0x04, 0x1e
        /*005a*/ 	.short	(.L_17 - .L_16)
.L_16:
        /*005c*/ 	.word	0x00000000


	//----- nvinfo : EIATTR_CBANK_PARAM_SIZE
	.align		4
.L_17:
        /*0060*/ 	.byte	0x03, 0x19
        /*0062*/ 	.short	0x0010


	//----- nvinfo : EIATTR_PARAM_CBANK
	.align		4
        /*0064*/ 	.byte	0x04, 0x0a
        /*0066*/ 	.short	(.L_19 - .L_18)
	.align		4
.L_18:
        /*0068*/ 	.word	index@(.nv.constant0._Z8timestepP8Particleif)
        /*006c*/ 	.short	0x0380
        /*006e*/ 	.short	0x0010


	//----- nvinfo : EIATTR_SW_WAR
	.align		4
.L_19:
        /*0070*/ 	.byte	0x04, 0x36
        /*0072*/ 	.short	(.L_21 - .L_20)
.L_20:
        /*0074*/ 	.word	0x00000008
.L_21:


//--------------------- .nv.callgraph             --------------------------
	.section	.nv.callgraph,"",@"SHT_CUDA_CALLGRAPH"
	.align	4
	.sectionentsize	8
	.align		4
        /*0000*/ 	.word	0x00000000
	.align		4
        /*0004*/ 	.word	0xffffffff
	.align		4
        /*0008*/ 	.word	0x00000000
	.align		4
        /*000c*/ 	.word	0xfffffffe
	.align		4
        /*0010*/ 	.word	0x00000000
	.align		4
        /*0014*/ 	.word	0xfffffffd
	.align		4
        /*0018*/ 	.word	0x00000000
	.align		4
        /*001c*/ 	.word	0xfffffffc


//--------------------- .text._Z8timestepP8Particleif --------------------------
	.section	.text._Z8timestepP8Particleif,"ax",@progbits
	.align	128
        .global         _Z8timestepP8Particleif
        .type           _Z8timestepP8Particleif,@function
        .size           _Z8timestepP8Particleif,(.L_x_5 - _Z8timestepP8Particleif)
        .other          _Z8timestepP8Particleif,@"STO_CUDA_ENTRY STV_DEFAULT"
_Z8timestepP8Particleif:
.text._Z8timestepP8Particleif:
[----:B------:R-:W-:Y:S01]  /*0000*/  LDC R1, c[0x0][0x37c] ;  /* 0x0000df00ff017b82 */ /* 0x000fe20000000800 */
[----:B------:R-:W0:Y:S07]  /*0010*/  S2R R3, SR_TID.X ;  /* 0x0000000000037919 */ /* 0x000e2e0000002100 */
[----:B------:R-:W0:Y:S01]  /*0020*/  S2UR UR4, SR_CTAID.X ;  /* 0x00000000000479c3 */ /* 0x000e220000002500 */
[----:B------:R-:W1:Y:S07]  /*0030*/  LDCU UR6, c[0x0][0x388] ;  /* 0x00007100ff0677ac */ /* 0x000e6e0008000800 */
[----:B------:R-:W0:Y:S01]  /*0040*/  LDC R0, c[0x0][0x360] ;  /* 0x0000d800ff007b82 */ /* 0x000e220000000800 */
[----:B------:R-:W2:Y:S01]  /*0050*/  LDCU UR5, c[0x0][0x370] ;  /* 0x00006e00ff0577ac */ /* 0x000ea20008000800 */
[----:B0-----:R-:W-:-:S02]  /*0060*/  IMAD R3, R0, UR4, R3 ;  /* 0x0000000400037c24 */ /* 0x001fc4000f8e0203 */
[----:B--2---:R-:W-:-:S03]  /*0070*/  IMAD R0, R0, UR5, RZ ;  /* 0x0000000500007c24 */ /* 0x004fc6000f8e02ff */
[----:B-1----:R-:W-:-:S13]  /*0080*/  ISETP.GE.AND P0, PT, R3, UR6, PT ;  /* 0x0000000603007c0c */ /* 0x002fda000bf06270 */
[----:B------:R-:W-:Y:S05]  /*0090*/  @P0 EXIT ;  /* 0x000000000000094d */ /* 0x000fea0003800000 */
[----:B------:R-:W0:Y:S01]  /*00a0*/  I2F.U32.RP R8, R0 ;  /* 0x0000000000087306 */ /* 0x000e220000209000 */
[----:B------:R-:W-:Y:S01]  /*00b0*/  IADD3 R2, PT, PT, R0, R3, RZ ;  /* 0x0000000300027210 */ /* 0x000fe20007ffe0ff */
[----:B------:R-:W1:Y:S01]  /*00c0*/  LDCU.64 UR4, c[0x0][0x358] ;  /* 0x00006b00ff0477ac */ /* 0x000e620008000a00 */
[----:B------:R-:W-:Y:S01]  /*00d0*/  IADD3 R9, PT, PT, RZ, -R0, RZ ;  /* 0x80000000ff097210 */ /* 0x000fe20007ffe0ff */
[----:B------:R-:W-:Y:S01]  /*00e0*/  BSSY.RECONVERGENT B0, `(.L_x_0) ;  /* 0x0000034000007945 */ /* 0x000fe20003800200 */
[C---:B------:R-:W-:Y:S02]  /*00f0*/  ISETP.GE.AND P0, PT, R2.reuse, UR6, PT ;  /* 0x0000000602007c0c */ /* 0x040fe4000bf06270 */
[----:B------:R-:W-:Y:S02]  /*0100*/  VIMNMX R7, PT, PT, R2, UR6, !PT ;  /* 0x0000000602077c48 */ /* 0x000fe4000ffe0100 */
[----:B------:R-:W-:Y:S02]  /*0110*/  SEL R6, RZ, 0x1, P0 ;  /* 0x00000001ff067807 */ /* 0x000fe40000000000 */
[----:B------:R-:W-:-:S02]  /*0120*/  ISETP.NE.U32.AND P2, PT, R0, RZ, PT ;  /* 0x000000ff0000720c */ /* 0x000fc40003f45070 */
[----:B------:R-:W-:Y:S01]  /*0130*/  IADD3 R7, PT, PT, R7, -R2, -R6 ;  /* 0x8000000207077210 */ /* 0x000fe20007ffe806 */
[----:B0-----:R-:W0:Y:S02]  /*0140*/  MUFU.RCP R8, R8 ;  /* 0x0000000800087308 */ /* 0x001e240000001000 */
[----:B0-----:R-:W-:-:S06]  /*0150*/  IADD3 R4, PT, PT, R8, 0xffffffe, RZ ;  /* 0x0ffffffe08047810 */ /* 0x001fcc0007ffe0ff */
[----:B------:R0:W2:Y:S02]  /*0160*/  F2I.FTZ.U32.TRUNC.NTZ R5, R4 ;  /* 0x0000000400057305 */ /* 0x0000a4000021f000 */
[----:B0-----:R-:W-:Y:S02]  /*0170*/  HFMA2 R4, -RZ, RZ, 0, 0 ;  /* 0x00000000ff047431 */ /* 0x001fe400000001ff */
[----:B--2---:R-:W-:-:S04]  /*0180*/  IMAD R9, R9, R5, RZ ;  /* 0x0000000509097224 */ /* 0x004fc800078e02ff */
[----:B------:R-:W-:-:S06]  /*0190*/  IMAD.HI.U32 R8, R5, R9, R4 ;  /* 0x0000000905087227 */ /* 0x000fcc00078e0004 */
[----:B------:R-:W-:-:S05]  /*01a0*/  IMAD.HI.U32 R5, R8, R7, RZ ;  /* 0x0000000708057227 */ /* 0x000fca00078e00ff */
[----:B------:R-:W-:-:S05]  /*01b0*/  IADD3 R2, PT, PT, -R5, RZ, RZ ;  /* 0x000000ff05027210 */ /* 0x000fca0007ffe1ff */
[----:B------:R-:W-:Y:S02]  /*01c0*/  IMAD R7, R0, R2, R7 ;  /* 0x0000000200077224 */ /* 0x000fe400078e0207 */
[----:B------:R-:W0:Y:S03]  /*01d0*/  LDC R2, c[0x0][0x38c] ;  /* 0x0000e300ff027b82 */ /* 0x000e260000000800 */
[----:B------:R-:W-:-:S13]  /*01e0*/  ISETP.GE.U32.AND P0, PT, R7, R0, PT ;  /* 0x000000000700720c */ /* 0x000fda0003f06070 */
[----:B------:R-:W-:Y:S02]  /*01f0*/  @P0 IADD3 R7, PT, PT, -R0, R7, RZ ;  /* 0x0000000700070210 */ /* 0x000fe40007ffe1ff */
[----:B------:R-:W-:Y:S02]  /*0200*/  @P0 IADD3 R5, PT, PT, R5, 0x1, RZ ;  /* 0x0000000105050810 */ /* 0x000fe40007ffe0ff */
[----:B------:R-:W-:-:S13]  /*0210*/  ISETP.GE.U32.AND P1, PT, R7, R0, PT ;  /* 0x000000000700720c */ /* 0x000fda0003f26070 */
[----:B------:R-:W-:Y:S02]  /*0220*/  @P1 IADD3 R5, PT, PT, R5, 0x1, RZ ;  /* 0x0000000105051810 */ /* 0x000fe40007ffe0ff */
[----:B------:R-:W-:-:S04]  /*0230*/  @!P2 LOP3.LUT R5, RZ, R0, RZ, 0x33, !PT ;  /* 0x00000000ff05a212 */ /* 0x000fc800078e33ff */
[----:B------:R-:W-:Y:S01]  /*0240*/  IADD3 R5, PT, PT, R6, R5, RZ ;  /* 0x0000000506057210 */ /* 0x000fe20007ffe0ff */
[----:B0-----:R-:W-:-:S03]  /*0250*/  FMUL R6, R2, 0.5 ;  /* 0x3f00000002067820 */ /* 0x001fc60000400000 */
[C---:B------:R-:W-:Y:S02]  /*0260*/  LOP3.LUT R4, R5.reuse, 0x3, RZ, 0xc0, !PT ;  /* 0x0000000305047812 */ /* 0x040fe400078ec0ff */
[----:B------:R-:W-:Y:S02]  /*0270*/  ISETP.GE.U32.AND P0, PT, R5, 0x3, PT ;  /* 0x000000030500780c */ /* 0x000fe40003f06070 */
[----:B------:R-:W-:-:S13]  /*0280*/  ISETP.NE.AND P1, PT, R4, 0x3, PT ;  /* 0x000000030400780c */ /* 0x000fda0003f25270 */
[----:B-1----:R-:W-:Y:S05]  /*0290*/  @!P1 BRA `(.L_x_1) ;  /* 0x0000000000609947 */ /* 0x002fea0003800000 */
[----:B------:R-:W0:Y:S01]  /*02a0*/  LDC.64 R8, c[0x0][0x380] ;  /* 0x0000e000ff087b82 */ /* 0x000e220000000a00 */
[----:B------:R-:W-:-:S04]  /*02b0*/  IADD3 R5, PT, PT, R5, 0x1, RZ ;  /* 0x0000000105057810 */ /* 0x000fc80007ffe0ff */
[----:B------:R-:W-:-:S04]  /*02c0*/  LOP3.LUT R7, R5, 0x3, RZ, 0xc0, !PT ;  /* 0x0000000305077812 */ /* 0x000fc800078ec0ff */
[----:B------:R-:W-:Y:S02]  /*02d0*/  IADD3 R7, PT, PT, -R7, RZ, RZ ;  /* 0x000000ff07077210 */ /* 0x000fe40007ffe1ff */
[----:B0-----:R-:W-:-:S04]  /*02e0*/  IADD3 R4, P1, PT, R8, 0xc, RZ ;  /* 0x0000000c08047810 */ /* 0x001fc80007f3e0ff */
[----:B------:R-:W-:-:S09]  /*02f0*/  IADD3.X R5, PT, PT, RZ, R9, RZ, P1, !PT ;  /* 0x00000009ff057210 */ /* 0x000fd20000ffe4ff */
.L_x_2:
[----:B0-----:R-:W-:-:S05]  /*0300*/  IMAD.WIDE R8, R3, 0x18, R4 ;  /* 0x0000001803087825 */ /* 0x001fca00078e0204 */
[----:B------:R-:W2:Y:S04]  /*0310*/  LDG.E R11, desc[UR4][R8.64+-0xc] ;  /* 0xfffff404080b7981 */ /* 0x000ea8000c1e1900 */
[----:B------:R-:W3:Y:S04]  /*0320*/  LDG.E R13, desc[UR4][R8.64+-0x8] ;  /* 0xfffff804080d7981 */ /* 0x000ee8000c1e1900 */
[----:B------:R-:W4:Y:S01]  /*0330*/  LDG.E R15, desc[UR4][R8.64+-0x4] ;  /* 0xfffffc04080f7981 */ /* 0x000f22000c1e1900 */
[----:B------:R-:W-:Y:S01]  /*0340*/  FADD R17, -R2, -RZ ;  /* 0x800000ff02117221 */ /* 0x000fe20000000100 */
[----:B------:R-:W-:-:S02]  /*0350*/  IADD3 R7, PT, PT, R7, 0x1, RZ ;  /* 0x0000000107077810 */ /* 0x000fc40007ffe0ff */
[----:B------:R0:W-:Y:S01]  /*0360*/  STG.E desc[UR4][R8.64+0x4], R6 ;  /* 0x0000040608007986 */ /* 0x0001e2000c101904 */
[----:B------:R-:W-:Y:S02]  /*0370*/  IADD3 R3, PT, PT, R0, R3, RZ ;  /* 0x0000000300037210 */ /* 0x000fe40007ffe0ff */
[----:B------:R-:W-:Y:S01]  /*0380*/  ISETP.NE.AND P1, PT, R7, RZ, PT ;  /* 0x000000ff0700720c */ /* 0x000fe20003f25270 */
[----:B------:R0:W-:Y:S04]  /*0390*/  STG.E desc[UR4][R8.64], R17 ;  /* 0x0000001108007986 */ /* 0x0001e8000c101904 */
[----:B------:R0:W-:Y:S01]  /*03a0*/  STG.E desc[UR4][R8.64+0x8], R2 ;  /* 0x0000080208007986 */ /* 0x0001e2000c101904 */
[----:B--2---:R-:W-:Y:S01]  /*03b0*/  FADD R11, R11, -R2 ;  /* 0x800000020b0b7221 */ /* 0x004fe20000000000 */
[----:B---3--:R-:W-:-:S04]  /*03c0*/  FADD R13, R6, R13 ;  /* 0x0000000d060d7221 */ /* 0x008fc80000000000 */
[----:B------:R0:W-:Y:S01]  /*03d0*/  STG.E desc[UR4][R8.64+-0xc], R11 ;  /* 0xfffff40b08007986 */ /* 0x0001e2000c101904 */
[----:B----4-:R-:W-:-:S03]  /*03e0*/  FADD R15, R15, R2 ;  /* 0x000000020f0f7221 */ /* 0x010fc60000000000 */
[----:B------:R0:W-:Y:S04]  /*03f0*/  STG.E desc[UR4][R8.64+-0x8], R13 ;  /* 0xfffff80d08007986 */ /* 0x0001e8000c101904 */
[----:B------:R0:W-:Y:S01]  /*0400*/  STG.E desc[UR4][R8.64+-0x4], R15 ;  /* 0xfffffc0f08007986 */ /* 0x0001e2000c101904 */
[----:B------:R-:W-:Y:S05]  /*0410*/  @P1 BRA `(.L_x_2) ;  /* 0xfffffffc00b81947 */ /* 0x000fea000383ffff */
.L_x_1:
[----:B------:R-:W-:Y:S05]  /*0420*/  BSYNC.RECONVERGENT B0 ;  /* 0x0000000000007941 */ /* 0x000fea0003800200 */
.L_x_0:
[----:B------:R-:W-:Y:S05]  /*0430*/  @!P0 EXIT ;  /* 0x000000000000894d */ /* 0x000fea0003800000 */
.L_x_3:
[----:B01----:R-:W0:Y:S02]  /*0440*/  LDC.64 R10, c[0x0][0x380] ;  /* 0x0000e000ff0a7b82 */ /* 0x003e240000000a00 */
[----:B0-----:R-:W-:-:S05]  /*0450*/  IMAD.WIDE R10, R3, 0x18, R10 ;  /* 0x00000018030a7825 */ /* 0x001fca00078e020a */
[----:B------:R-:W2:Y:S04]  /*0460*/  LDG.E R7, desc[UR4][R10.64+0x4] ;  /* 0x000004040a077981 */ /* 0x000ea8000c1e1900 */
[----:B------:R-:W3:Y:S04]  /*0470*/  LDG.E R5, desc[UR4][R10.64] ;  /* 0x000000040a057981 */ /* 0x000ee8000c1e1900 */
[----:B------:R-:W4:Y:S04]  /*0480*/  LDG.E R15, desc[UR4][R10.64+0x8] ;  /* 0x000008040a0f7981 */ /* 0x000f28000c1e1900 */
[----:B------:R-:W-:Y:S04]  /*0490*/  STG.E desc[UR4][R10.64+0x10], R6 ;  /* 0x000010060a007986 */ /* 0x000fe8000c101904 */
[----:B------:R-:W-:Y:S01]  /*04a0*/  STG.E desc[UR4][R10.64+0x14], R2 ;  /* 0x000014020a007986 */ /* 0x000fe2000c101904 */
[----:B--2---:R-:W-:Y:S01]  /*04b0*/  FADD R13, R6, R7 ;  /* 0x00000007060d7221 */ /* 0x004fe20000000000 */
[----:B------:R-:W-:Y:S01]  /*04c0*/  FADD R7, -R2, -RZ ;  /* 0x800000ff02077221 */ /* 0x000fe20000000100 */
[----:B---3--:R-:W-:Y:S01]  /*04d0*/  FADD R9, R5, -R2 ;  /* 0x8000000205097221 */ /* 0x008fe20000000000 */
[----:B------:R-:W-:-:S04]  /*04e0*/  IMAD.WIDE R4, R0, 0x18, R10 ;  /* 0x0000001800047825 */ /* 0x000fc800078e020a */
[--C-:B----4-:R-:W-:Y:S01]  /*04f0*/  FADD R15, R15, R2.reuse ;  /* 0x000000020f0f7221 */ /* 0x110fe20000000000 */
[----:B------:R0:W-:Y:S04]  /*0500*/  STG.E desc[UR4][R10.64], R9 ;  /* 0x000000090a007986 */ /* 0x0001e8000c101904 */
[----:B------:R1:W-:Y:S04]  /*0510*/  STG.E desc[UR4][R10.64+0x4], R13 ;  /* 0x0000040d0a007986 */ /* 0x0003e8000c101904 */
[----:B------:R-:W-:Y:S04]  /*0520*/  STG.E desc[UR4][R10.64+0xc], R7 ;  /* 0x00000c070a007986 */ /* 0x000fe8000c101904 */
[----:B------:R2:W-:Y:S04]  /*0530*/  STG.E desc[UR4][R10.64+0x8], R15 ;  /* 0x0000080f0a007986 */ /* 0x0005e8000c101904 */
[----:B------:R-:W3:Y:S04]  /*0540*/  LDG.E R17, desc[UR4][R4.64] ;  /* 0x0000000404117981 */ /* 0x000ee8000c1e1900 */
[----:B------:R-:W4:Y:S04]  /*0550*/  LDG.E R19, desc[UR4][R4.64+0x4] ;  /* 0x0000040404137981 */ /* 0x000f28000c1e1900 */
[----:B0-----:R-:W1:Y:S04]  /*0560*/  LDG.E R9, desc[UR4][R4.64+0x8] ;  /* 0x0000080404097981 */ /* 0x001e68000c1e1900 */
[----:B------:R-:W-:Y:S04]  /*0570*/  STG.E desc[UR4][R4.64+0xc], R7 ;  /* 0x00000c0704007986 */ /* 0x000fe8000c101904 */
[----:B------:R-:W-:Y:S04]  /*0580*/  STG.E desc[UR4][R4.64+0x10], R6 ;  /* 0x0000100604007986 */ /* 0x000fe8000c101904 */
[----:B------:R-:W-:Y:S01]  /*0590*/  STG.E desc[UR4][R4.64+0x14], R2 ;  /* 0x0000140204007986 */ /* 0x000fe2000c101904 */
[--C-:B---3--:R-:W-:Y:S01]  /*05a0*/  FADD R17, R17, -R2.reuse ;  /* 0x8000000211117221 */ /* 0x108fe20000000000 */
[----:B----4-:R-:W-:Y:S01]  /*05b0*/  FADD R19, R6, R19 ;  /* 0x0000001306137221 */ /* 0x010fe20000000000 */
[----:B-1----:R-:W-:Y:S01]  /*05c0*/  FADD R13, R9, R2 ;  /* 0x00000002090d7221 */ /* 0x002fe20000000000 */
[----:B------:R-:W-:-:S02]  /*05d0*/  IMAD.WIDE R8, R0, 0x18, R4 ;  /* 0x0000001800087825 */ /* 0x000fc400078e0204 */
[----:B------:R-:W-:Y:S04]  /*05e0*/  STG.E desc[UR4][R4.64], R17 ;  /* 0x0000001104007986 */ /* 0x000fe8000c101904 */
[----:B------:R-:W-:Y:S04]  /*05f0*/  STG.E desc[UR4][R4.64+0x4], R19 ;  /* 0x0000041304007986 */ /* 0x000fe8000c101904 */
[----:B------:R0:W-:Y:S04]  /*0600*/  STG.E desc[UR4][R4.64+0x8], R13 ;  /* 0x0000080d04007986 */ /* 0x0001e8000c101904 */
[----:B--2---:R-:W2:Y:S04]  /*0610*/  LDG.E R11, desc[UR4][R8.64] ;  /* 0x00000004080b7981 */ /* 0x004ea8000c1e1900 */
[----:B------:R-:W3:Y:S04]  /*0620*/  LDG.E R21, desc[UR4][R8.64+0x4] ;  /* 0x0000040408157981 */ /* 0x000ee8000c1e1900 */
[----:B------:R-:W4:Y:S04]  /*0630*/  LDG.E R23, desc[UR4][R8.64+0x8] ;  /* 0x0000080408177981 */ /* 0x000f28000c1e1900 */
[----:B------:R1:W-:Y:S04]  /*0640*/  STG.E desc[UR4][R8.64+0xc], R7 ;  /* 0x00000c0708007986 */ /* 0x0003e8000c101904 */
[----:B------:R1:W-:Y:S04]  /*0650*/  STG.E desc[UR4][R8.64+0x10], R6 ;  /* 0x0000100608007986 */ /* 0x0003e8000c101904 */
[----:B------:R1:W-:Y:S01]  /*0660*/  STG.E desc[UR4][R8.64+0x14], R2 ;  /* 0x0000140208007986 */ /* 0x0003e2000c101904 */
[----:B--2---:R-:W-:Y:S01]  /*0670*/  FADD R15, R11, -R2 ;  /* 0x800000020b0f7221 */ /* 0x004fe20000000000 */
[----:B------:R-:W-:-:S04]  /*0680*/  IMAD.WIDE R10, R0, 0x18, R8 ;  /* 0x00000018000a7825 */ /* 0x000fc800078e0208 */
[----:B---3--:R-:W-:Y:S01]  /*0690*/  FADD R21, R6, R21 ;  /* 0x0000001506157221 */ /* 0x008fe20000000000 */
[----:B----4-:R-:W-:Y:S01]  /*06a0*/  FADD R23, R23, R2 ;  /* 0x0000000217177221 */ /* 0x010fe20000000000 */
[----:B------:R1:W-:Y:S04]  /*06b0*/  STG.E desc[UR4][R8.64], R15 ;  /* 0x0000000f08007986 */ /* 0x0003e8000c101904 */
[----:B------:R1:W-:Y:S04]  /*06c0*/  STG.E desc[UR4][R8.64+0x4], R21 ;  /* 0x0000041508007986 */ /* 0x0003e8000c101904 */
[----:B------:R1:W-:Y:S04]  /*06d0*/  STG.E desc[UR4][R8.64+0x8], R23 ;  /* 0x0000081708007986 */ /* 0x0003e8000c101904 */
[----:B0-----:R-:W2:Y:S04]  /*06e0*/  LDG.E R5, desc[UR4][R10.64] ;  /* 0x000000040a057981 */ /* 0x001ea8000c1e1900 */
[----:B------:R-:W3:Y:S04]  /*06f0*/  LDG.E R13, desc[UR4][R10.64+0x4] ;  /* 0x000004040a0d7981 */ /* 0x000ee8000c1e1900 */
[----:B------:R-:W4:Y:S01]  /*0700*/  LDG.E R17, desc[UR4][R10.64+0x8] ;  /* 0x000008040a117981 */ /* 0x000f22000c1e1900 */
[----:B------:R-:W-:-:S03]  /*0710*/  LEA R3, R0, R3, 0x2 ;  /* 0x0000000300037211 */ /* 0x000fc600078e10ff */
[----:B------:R1:W-:Y:S04]  /*0720*/  STG.E desc[UR4][R10.64+0xc], R7 ;  /* 0x00000c070a007986 */ /* 0x0003e8000c101904 */
[----:B------:R1:W-:Y:S04]  /*0730*/  STG.E desc[UR4][R10.64+0x10], R6 ;  /* 0x000010060a007986 */ /* 0x0003e8000c101904 */
[----:B------:R1:W-:Y:S01]  /*0740*/  STG.E desc[UR4][R10.64+0x14], R2 ;  /* 0x000014020a007986 */ /* 0x0003e2000c101904 */
[----:B------:R-:W-:Y:S01]  /*0750*/  ISETP.GE.AND P0, PT, R3, UR6, PT ;  /* 0x0000000603007c0c */ /* 0x000fe2000bf06270 */
[--C-:B--2---:R-:W-:Y:S01]  /*0760*/  FADD R5, R5, -R2.reuse ;  /* 0x8000000205057221 */ /* 0x104fe20000000000 */
[----:B---3--:R-:W-:Y:S01]  /*0770*/  FADD R13, R6, R13 ;  /* 0x0000000d060d7221 */ /* 0x008fe20000000000 */
[----:B----4-:R-:W-:-:S03]  /*0780*/  FADD R17, R17, R2 ;  /* 0x0000000211117221 */ /* 0x010fc60000000000 */
[----:B------:R1:W-:Y:S04]  /*0790*/  STG.E desc[UR4][R10.64], R5 ;  /* 0x000000050a007986 */ /* 0x0003e8000c101904 */
[----:B------:R1:W-:Y:S04]  /*07a0*/  STG.E desc[UR4][R10.64+0x4], R13 ;  /* 0x0000040d0a007986 */ /* 0x0003e8000c101904 */
[----:B------:R1:W-:Y:S01]  /*07b0*/  STG.E desc[UR4][R10.64+0x8], R17 ;  /* 0x000008110a007986 */ /* 0x0003e2000c101904 */
[----:B------:R-:W-:Y:S05]  /*07c0*/  @!P0 BRA `(.L_x_3) ;  /* 0xfffffffc001c8947 */ /* 0x000fea000383ffff */
[----:B------:R-:W-:Y:S05]  /*07d0*/  EXIT ;  /* 0x000000000000794d */ /* 0x000fea0003800000 */
.L_x_4:
[----:B------:R-:W-:-:S00]  /*07e0*/  BRA `(.L_x_4) ;  /* 0xfffffffc00fc7947 */ /* 0x000fc0000383ffff */
[----:B------:R-:W-:-:S00]  /*07f0*/  NOP ;  /* 0x0000000000007918 */ /* 0x000fc00000000000 */
        /* <DEDUP_REMOVED lines=8> */
.L_x_5:


//--------------------- .nv.shared.reserved.0     --------------------------
	.section	.nv.shared.reserved.0,"aw",@nobits
	.weak		__nv_reservedSMEM_offset_0_alias
	.size		__nv_reservedSMEM_offset_0_alias, 0, 64
	.other		__nv_reservedSMEM_offset_0_alias,@"STO_CUDA_RESERVED_SHARED STV_DEFAULT"
__nv_reservedSMEM_offset_0_alias:
	.zero		0
	.zero		64


//--------------------- .nv.constant0._Z8timestepP8Particleif --------------------------
	.section	.nv.constant0._Z8timestepP8Particleif,"a",@progbits
	.sectionflags	@""
	.align	4
.nv.constant0._Z8timestepP8Particleif:
	.zero		912


//--------------------- SYMBOLS --------------------------

	.type		.nv.reservedSmem.offset0,@object
	.size		.nv.reservedSmem.offset0,0x4
